//
// Generated by NVIDIA NVVM Compiler
//
// Compiler Build ID: CL-36424714
// Cuda compilation tools, release 13.0, V13.0.88
// Based on NVVM 20.0.0
//

.version 9.0
.target sm_100
.address_size 64

	// .globl	_Z5saxpyfPfS_

.visible .entry _Z5saxpyfPfS_(
	.param .f32 _Z5saxpyfPfS__param_0,
	.param .u64 .ptr .align 1 _Z5saxpyfPfS__param_1,
	.param .u64 .ptr .align 1 _Z5saxpyfPfS__param_2
)
{
	.reg .pred 	%p<3>;
	.reg .b32 	%r<6>;
	.reg .b32 	%f<6>;
	.reg .b64 	%rd<8>;

	ld.param.f32 	%f1, [_Z5saxpyfPfS__param_0];
	ld.param.u64 	%rd3, [_Z5saxpyfPfS__param_1];
	ld.param.u64 	%rd4, [_Z5saxpyfPfS__param_2];
	cvta.to.global.u64 	%rd5, %rd4;
	cvta.to.global.u64 	%rd6, %rd3;
	mov.u32 	%r1, %ctaid.x;
	mov.u32 	%r2, %ntid.x;
	mov.u32 	%r3, %tid.x;
	mad.lo.s32 	%r4, %r1, %r2, %r3;
	mul.wide.s32 	%rd7, %r4, 4;
	add.s64 	%rd1, %rd6, %rd7;
	ld.global.f32 	%f2, [%rd1];
	mul.f32 	%f3, %f1, %f2;
	add.s64 	%rd2, %rd5, %rd7;
	st.global.f32 	[%rd2], %f3;
	and.b32  	%r5, %r4, 1;
	setp.eq.b32 	%p1, %r5, 1;
	not.pred 	%p2, %p1;
	@%p2 bra 	$L__BB0_2;
	ld.global.f32 	%f4, [%rd1];
	mul.f32 	%f5, %f1, %f4;
	st.global.f32 	[%rd2+4], %f5;
$L__BB0_2:
	ret;

}


// ===== COMPILED SASS (sm_100) =====

	.target	sm_100

	.elftype	@"ET_EXEC"


//--------------------- .note.nv.tkinfo           --------------------------
	.section	.note.nv.tkinfo,"",@"SHT_NOTE"
	.sectionflags	@"SHF_NOTE_NV_TKINFO"
	.tkinfo
        /*0018*/ 	.word	0x00000002
        /*0030*/ 	.string	""
        /*0030*/ 	.string	"ptxas"
        /*0030*/ 	.string	"Cuda compilation tools, release 13.0, V13.0.88"
        /*0030*/ 	.string	"Build cuda_13.0.r13.0/compiler.36424714_0"
        /*0030*/ 	.string	"-arch sm_100 -m 64 "



//--------------------- .note.nv.cuinfo           --------------------------
	.section	.note.nv.cuinfo,"",@"SHT_NOTE"
	.sectionflags	@"SHF_NOTE_NV_CUINFO"
        /*0018*/ 	.short	0x0002
        /*001a*/ 	.short	0x0064
        /*001c*/ 	.short	0x0082
	.zero		2


//--------------------- .nv.info                  --------------------------
	.section	.nv.info,"",@"SHT_CUDA_INFO"
	.align	4


	//----- nvinfo : EIATTR_REGCOUNT
	.align		4
        /*0000*/ 	.byte	0x04, 0x2f
        /*0002*/ 	.short	(.L_1 - .L_0)
	.align		4
.L_0:
        /*0004*/ 	.word	index@(_Z5saxpyfPfS_)
        /*0008*/ 	.word	0x0000000a


	//----- nvinfo : EIATTR_FRAME_SIZE
	.align		4
.L_1:
        /*000c*/ 	.byte	0x04, 0x11
        /*000e*/ 	.short	(.L_3 - .L_2)
	.align		4
.L_2:
        /*0010*/ 	.word	index@(_Z5saxpyfPfS_)
        /*0014*/ 	.word	0x00000000


	//----- nvinfo : EIATTR_MIN_STACK_SIZE
	.align		4
.L_3:
        /*0018*/ 	.byte	0x04, 0x12
        /*001a*/ 	.short	(.L_5 - .L_4)
	.align		4
.L_4:
        /*001c*/ 	.word	index@(_Z5saxpyfPfS_)
        /*0020*/ 	.word	0x00000000
.L_5:


//--------------------- .nv.compat                --------------------------
	.section	.nv.compat,"",@"SHT_CUDA_COMPAT_INFO"
	.align	4
        /*0000*/ 	.byte	0x02, 0x09, 0x00, 0x00, 0x02, 0x02, 0x01, 0x00, 0x02, 0x05, 0x05, 0x00, 0x03, 0x07, 0x01, 0x01
        /*0010*/ 	.byte	0x02, 0x03, 0x00, 0x00, 0x02, 0x06, 0x01, 0x00, 0x04, 0x0b, 0x08, 0x00, 0x09, 0x00, 0x00, 0x00
        /*0020*/ 	.byte	0x00, 0x00, 0x00, 0x00


//--------------------- .nv.info._Z5saxpyfPfS_    --------------------------
	.section	.nv.info._Z5saxpyfPfS_,"",@"SHT_CUDA_INFO"
	.sectionflags	@""
	.align	4


	//----- nvinfo : EIATTR_CUDA_API_VERSION
	.align		4
        /*0000*/ 	.byte	0x04, 0x37
        /*0002*/ 	.short	(.L_7 - .L_6)
.L_6:
        /*0004*/ 	.word	0x00000082


	//----- nvinfo : EIATTR_KPARAM_INFO
	.align		4
.L_7:
        /*0008*/ 	.byte	0x04, 0x17
        /*000a*/ 	.short	(.L_9 - .L_8)
.L_8:
        /*000c*/ 	.word	0x00000000
        /*0010*/ 	.short	0x0002
        /*0012*/ 	.short	0x0010
        /*0014*/ 	.byte	0x00, 0xf5, 0x21, 0x00


	//----- nvinfo : EIATTR_KPARAM_INFO
	.align		4
.L_9:
        /*0018*/ 	.byte	0x04, 0x17
        /*001a*/ 	.short	(.L_11 - .L_10)
.L_10:
        /*001c*/ 	.word	0x00000000
        /*0020*/ 	.short	0x0001
        /*0022*/ 	.short	0x0008
        /*0024*/ 	.byte	0x00, 0xf5, 0x21, 0x00


	//----- nvinfo : EIATTR_KPARAM_INFO
	.align		4
.L_11:
        /*0028*/ 	.byte	0x04, 0x17
        /*002a*/ 	.short	(.L_13 - .L_12)
.L_12:
        /*002c*/ 	.word	0x00000000
        /*0030*/ 	.short	0x0000
        /*0032*/ 	.short	0x0000
        /*0034*/ 	.byte	0x00, 0xf0, 0x11, 0x00


	//----- nvinfo : EIATTR_SPARSE_MMA_MASK
	.align		4
.L_13:
        /*0038*/ 	.byte	0x03, 0x50
        /*003a*/ 	.short	0x0000


	//----- nvinfo : EIATTR_MAXREG_COUNT
	.align		4
        /*003c*/ 	.byte	0x03, 0x1b
        /*003e*/ 	.short	0x00ff


	//----- nvinfo : EIATTR_MERCURY_ISA_VERSION
	.align		4
        /*0040*/ 	.byte	0x03, 0x5f
        /*0042*/ 	.short	0x0101


	//----- nvinfo : EIATTR_VRC_CTA_INIT_COUNT
	.align		4
        /*0044*/ 	.byte	0x02, 0x4a
	.zero		1
	.zero		1


	//----- nvinfo : EIATTR_EXIT_INSTR_OFFSETS
	.align		4
        /*0048*/ 	.byte	0x04, 0x1c
        /*004a*/ 	.short	(.L_15 - .L_14)


	//   ....[0]....
.L_14:
        /*004c*/ 	.word	0x00000100


	//   ....[1]....
        /*0050*/ 	.word	0x00000140


	//----- nvinfo : EIATTR_CBANK_PARAM_SIZE
	.align		4
.L_15:
        /*0054*/ 	.byte	0x03, 0x19
        /*0056*/ 	.short	0x0018


	//----- nvinfo : EIATTR_PARAM_CBANK
	.align		4
        /*0058*/ 	.byte	0x04, 0x0a
        /*005a*/ 	.short	(.L_17 - .L_16)
	.align		4
.L_16:
        /*005c*/ 	.word	index@(.nv.constant0._Z5saxpyfPfS_)
        /*0060*/ 	.short	0x0380
        /*0062*/ 	.short	0x0018


	//----- nvinfo : EIATTR_SW_WAR
	.align		4
.L_17:
        /*0064*/ 	.byte	0x04, 0x36
        /*0066*/ 	.short	(.L_19 - .L_18)
.L_18:
        /*0068*/ 	.word	0x00000008
.L_19:


//--------------------- .nv.callgraph             --------------------------
	.section	.nv.callgraph,"",@"SHT_CUDA_CALLGRAPH"
	.align	4
	.sectionentsize	8
	.align		4
        /*0000*/ 	.word	0x00000000
	.align		4
        /*0004*/ 	.word	0xffffffff
	.align		4
        /*0008*/ 	.word	0x00000000
	.align		4
        /*000c*/ 	.word	0xfffffffe
	.align		4
        /*0010*/ 	.word	0x00000000
	.align		4
        /*0014*/ 	.word	0xfffffffd
	.align		4
        /*0018*/ 	.word	0x00000000
	.align		4
        /*001c*/ 	.word	0xfffffffc


//--------------------- .text._Z5saxpyfPfS_       --------------------------
	.section	.text._Z5saxpyfPfS_,"ax",@progbits
	.align	128
        .global         _Z5saxpyfPfS_
        .type           _Z5saxpyfPfS_,@function
        .size           _Z5saxpyfPfS_,(.L_x_1 - _Z5saxpyfPfS_)
        .other          _Z5saxpyfPfS_,@"STO_CUDA_ENTRY STV_DEFAULT"
_Z5saxpyfPfS_:
.text._Z5saxpyfPfS_:
[----:B------:R-:W-:Y:S01]  /*0000*/  LDC R1, c[0x0][0x37c] ;  /* 0x0000df00ff017b82 */ /* 0x000fe20000000800 */
[----:B------:R-:W0:Y:S07]  /*0010*/  S2R R0, SR_TID.X ;  /* 0x0000000000007919 */ /* 0x000e2e0000002100 */
[----:B------:R-:W0:Y:S01]  /*0020*/  S2UR UR6, SR_CTAID.X ;  /* 0x00000000000679c3 */ /* 0x000e220000002500 */
[----:B------:R-:W1:Y:S07]  /*0030*/  LDCU.64 UR4, c[0x0][0x358] ;  /* 0x00006b00ff0477ac */ /* 0x000e6e0008000a00 */
[----:B------:R-:W0:Y:S08]  /*0040*/  LDC R7, c[0x0][0x360] ;  /* 0x0000d800ff077b82 */ /* 0x000e300000000800 */
[----:B------:R-:W2:Y:S08]  /*0050*/  LDC.64 R2, c[0x0][0x388] ;  /* 0x0000e200ff027b82 */ /* 0x000eb00000000a00 */
[----:B------:R-:W3:Y:S01]  /*0060*/  LDC.64 R4, c[0x0][0x390] ;  /* 0x0000e400ff047b82 */ /* 0x000ee20000000a00 */
[----:B0-----:R-:W-:Y:S01]  /*0070*/  IMAD R7, R7, UR6, R0 ;  /* 0x0000000607077c24 */ /* 0x001fe2000f8e0200 */
[----:B------:R-:W0:Y:S03]  /*0080*/  LDCU UR6, c[0x0][0x380] ;  /* 0x00007000ff0677ac */ /* 0x000e260008000800 */
[----:B--2---:R-:W-:-:S05]  /*0090*/  IMAD.WIDE R2, R7, 0x4, R2 ;  /* 0x0000000407027825 */ /* 0x004fca00078e0202 */
[----:B-1----:R-:W0:Y:S01]  /*00a0*/  LDG.E R0, desc[UR4][R2.64] ;  /* 0x0000000402007981 */ /* 0x002e22000c1e1900 */
[C---:B------:R-:W-:Y:S01]  /*00b0*/  LOP3.LUT R6, R7.reuse, 0x1, RZ, 0xc0, !PT ;  /* 0x0000000107067812 */ /* 0x040fe200078ec0ff */
[----:B---3--:R-:W-:-:S03]  /*00c0*/  IMAD.WIDE R4, R7, 0x4, R4 ;  /* 0x0000000407047825 */ /* 0x008fc600078e0204 */
[----:B------:R-:W-:Y:S01]  /*00d0*/  ISETP.NE.U32.AND P0, PT, R6, 0x1, PT ;  /* 0x000000010600780c */ /* 0x000fe20003f05070 */
[----:B0-----:R-:W-:-:S05]  /*00e0*/  FMUL R7, R0, UR6 ;  /* 0x0000000600077c20 */ /* 0x001fca0008400000 */
[----:B------:R0:W-:Y:S07]  /*00f0*/  STG.E desc[UR4][R4.64], R7 ;  /* 0x0000000704007986 */ /* 0x0001ee000c101904 */
[----:B------:R-:W-:Y:S05]  /*0100*/  @P0 EXIT ;  /* 0x000000000000094d */ /* 0x000fea0003800000 */
[----:B------:R-:W0:Y:S02]  /*0110*/  LDG.E R2, desc[UR4][R2.64] ;  /* 0x0000000402027981 */ /* 0x000e24000c1e1900 */
[----:B0-----:R-:W-:-:S05]  /*0120*/  FMUL R7, R2, UR6 ;  /* 0x0000000602077c20 */ /* 0x001fca0008400000 */
[----:B------:R-:W-:Y:S01]  /*0130*/  STG.E desc[UR4][R4.64+0x4], R7 ;  /* 0x0000040704007986 */ /* 0x000fe2000c101904 */
[----:B------:R-:W-:Y:S05]  /*0140*/  EXIT ;  /* 0x000000000000794d */ /* 0x000fea0003800000 */
.L_x_0:
[----:B------:R-:W-:-:S00]  /*0150*/  BRA `(.L_x_0) ;  /* 0xfffffffc00fc7947 */ /* 0x000fc0000383ffff */
[----:B------:R-:W-:-:S00]  /*0160*/  NOP ;  /* 0x0000000000007918 */ /* 0x000fc00000000000 */
        /* <DEDUP_REMOVED lines=9> */
.L_x_1:


//--------------------- .nv.shared.reserved.0     --------------------------
	.section	.nv.shared.reserved.0,"aw",@nobits
	.weak		__nv_reservedSMEM_offset_0_alias
	.size		__nv_reservedSMEM_offset_0_alias, 0, 64
	.other		__nv_reservedSMEM_offset_0_alias,@"STO_CUDA_RESERVED_SHARED STV_DEFAULT"
__nv_reservedSMEM_offset_0_alias:
	.zero		0
	.zero		64


//--------------------- .nv.constant0._Z5saxpyfPfS_ --------------------------
	.section	.nv.constant0._Z5saxpyfPfS_,"a",@progbits
	.sectionflags	@""
	.align	4
.nv.constant0._Z5saxpyfPfS_:
	.zero		920


//--------------------- SYMBOLS --------------------------

	.type		.nv.reservedSmem.offset0,@object
	.size		.nv.reservedSmem.offset0,0x4
